//
// Generated by NVIDIA NVVM Compiler
//
// Compiler Build ID: CL-36424714
// Cuda compilation tools, release 13.0, V13.0.88
// Based on NVVM 20.0.0
//

.version 9.0
.target sm_100
.address_size 64

	// .globl	fw

.visible .entry fw(
	.param .u64 .ptr .align 1 fw_param_0,
	.param .u64 .ptr .align 1 fw_param_1,
	.param .u32 fw_param_2,
	.param .u32 fw_param_3
)
{
	.reg .pred 	%p<10>;
	.reg .b32 	%r<19>;
	.reg .b32 	%f<11>;
	.reg .b64 	%rd<14>;

	ld.param.u64 	%rd4, [fw_param_0];
	ld.param.u64 	%rd5, [fw_param_1];
	ld.param.u32 	%r4, [fw_param_2];
	ld.param.u32 	%r6, [fw_param_3];
	cvta.to.global.u64 	%rd1, %rd5;
	cvta.to.global.u64 	%rd2, %rd4;
	mov.u32 	%r7, %ntid.x;
	mov.u32 	%r8, %ctaid.x;
	mov.u32 	%r9, %tid.x;
	mad.lo.s32 	%r1, %r7, %r8, %r9;
	mov.u32 	%r10, %ntid.y;
	mov.u32 	%r11, %ctaid.y;
	mov.u32 	%r12, %tid.y;
	mad.lo.s32 	%r13, %r10, %r11, %r12;
	max.s32 	%r14, %r1, %r13;
	setp.ge.s32 	%p1, %r14, %r6;
	@%p1 bra 	$L__BB0_2;
	mad.lo.s32 	%r15, %r6, %r13, %r4;
	mul.wide.s32 	%rd6, %r15, 4;
	add.s64 	%rd7, %rd2, %rd6;
	ld.global.f32 	%f6, [%rd7];
	mad.lo.s32 	%r16, %r6, %r4, %r1;
	mul.wide.s32 	%rd8, %r16, 4;
	add.s64 	%rd9, %rd2, %rd8;
	ld.global.f32 	%f7, [%rd9];
	add.f32 	%f9, %f6, %f7;
	add.s64 	%rd10, %rd1, %rd6;
	ld.global.u32 	%r17, [%rd10];
	cvt.rn.f32.s32 	%f10, %r17;
$L__BB0_2:
	bar.sync 	0;
	setp.eq.s32 	%p2, %r1, 0;
	setp.eq.s32 	%p3, %r13, 0;
	or.pred  	%p4, %p2, %p3;
	setp.gt.s32 	%p5, %r1, %r6;
	or.pred  	%p6, %p4, %p5;
	setp.gt.s32 	%p7, %r13, %r6;
	or.pred  	%p8, %p6, %p7;
	@%p8 bra 	$L__BB0_5;
	mad.lo.s32 	%r3, %r6, %r13, %r1;
	mul.wide.s32 	%rd11, %r3, 4;
	add.s64 	%rd3, %rd2, %rd11;
	ld.global.f32 	%f8, [%rd3];
	setp.geu.f32 	%p9, %f9, %f8;
	@%p9 bra 	$L__BB0_5;
	st.global.f32 	[%rd3], %f9;
	cvt.rzi.s32.f32 	%r18, %f10;
	add.s64 	%rd13, %rd1, %rd11;
	st.global.u32 	[%rd13], %r18;
$L__BB0_5:
	ret;

}


// ===== COMPILED SASS (sm_100) =====

	.target	sm_100

	.elftype	@"ET_EXEC"


//--------------------- .note.nv.tkinfo           --------------------------
	.section	.note.nv.tkinfo,"",@"SHT_NOTE"
	.sectionflags	@"SHF_NOTE_NV_TKINFO"
	.tkinfo
        /*0018*/ 	.word	0x00000002
        /*0030*/ 	.string	""
        /*0030*/ 	.string	"ptxas"
        /*0030*/ 	.string	"Cuda compilation tools, release 13.0, V13.0.88"
        /*0030*/ 	.string	"Build cuda_13.0.r13.0/compiler.36424714_0"
        /*0030*/ 	.string	"-arch sm_100 -m 64 "



//--------------------- .note.nv.cuinfo           --------------------------
	.section	.note.nv.cuinfo,"",@"SHT_NOTE"
	.sectionflags	@"SHF_NOTE_NV_CUINFO"
        /*0018*/ 	.short	0x0002
        /*001a*/ 	.short	0x0064
        /*001c*/ 	.short	0x0082
	.zero		2


//--------------------- .nv.info                  --------------------------
	.section	.nv.info,"",@"SHT_CUDA_INFO"
	.align	4


	//----- nvinfo : EIATTR_REGCOUNT
	.align		4
        /*0000*/ 	.byte	0x04, 0x2f
        /*0002*/ 	.short	(.L_1 - .L_0)
	.align		4
.L_0:
        /*0004*/ 	.word	index@(fw)
        /*0008*/ 	.word	0x00000010


	//----- nvinfo : EIATTR_FRAME_SIZE
	.align		4
.L_1:
        /*000c*/ 	.byte	0x04, 0x11
        /*000e*/ 	.short	(.L_3 - .L_2)
	.align		4
.L_2:
        /*0010*/ 	.word	index@(fw)
        /*0014*/ 	.word	0x00000000


	//----- nvinfo : EIATTR_MIN_STACK_SIZE
	.align		4
.L_3:
        /*0018*/ 	.byte	0x04, 0x12
        /*001a*/ 	.short	(.L_5 - .L_4)
	.align		4
.L_4:
        /*001c*/ 	.word	index@(fw)
        /*0020*/ 	.word	0x00000000
.L_5:


//--------------------- .nv.compat                --------------------------
	.section	.nv.compat,"",@"SHT_CUDA_COMPAT_INFO"
	.align	4
        /*0000*/ 	.byte	0x02, 0x09, 0x00, 0x00, 0x02, 0x02, 0x01, 0x00, 0x02, 0x05, 0x05, 0x00, 0x03, 0x07, 0x01, 0x01
        /*0010*/ 	.byte	0x02, 0x03, 0x00, 0x00, 0x02, 0x06, 0x01, 0x00, 0x04, 0x0b, 0x08, 0x00, 0x09, 0x00, 0x00, 0x00
        /*0020*/ 	.byte	0x00, 0x00, 0x00, 0x00


//--------------------- .nv.info.fw               --------------------------
	.section	.nv.info.fw,"",@"SHT_CUDA_INFO"
	.sectionflags	@""
	.align	4


	//----- nvinfo : EIATTR_CUDA_API_VERSION
	.align		4
        /*0000*/ 	.byte	0x04, 0x37
        /*0002*/ 	.short	(.L_7 - .L_6)
.L_6:
        /*0004*/ 	.word	0x00000082


	//----- nvinfo : EIATTR_KPARAM_INFO
	.align		4
.L_7:
        /*0008*/ 	.byte	0x04, 0x17
        /*000a*/ 	.short	(.L_9 - .L_8)
.L_8:
        /*000c*/ 	.word	0x00000000
        /*0010*/ 	.short	0x0003
        /*0012*/ 	.short	0x0014
        /*0014*/ 	.byte	0x00, 0xf0, 0x11, 0x00


	//----- nvinfo : EIATTR_KPARAM_INFO
	.align		4
.L_9:
        /*0018*/ 	.byte	0x04, 0x17
        /*001a*/ 	.short	(.L_11 - .L_10)
.L_10:
        /*001c*/ 	.word	0x00000000
        /*0020*/ 	.short	0x0002
        /*0022*/ 	.short	0x0010
        /*0024*/ 	.byte	0x00, 0xf0, 0x11, 0x00


	//----- nvinfo : EIATTR_KPARAM_INFO
	.align		4
.L_11:
        /*0028*/ 	.byte	0x04, 0x17
        /*002a*/ 	.short	(.L_13 - .L_12)
.L_12:
        /*002c*/ 	.word	0x00000000
        /*0030*/ 	.short	0x0001
        /*0032*/ 	.short	0x0008
        /*0034*/ 	.byte	0x00, 0xf5, 0x21, 0x00


	//----- nvinfo : EIATTR_KPARAM_INFO
	.align		4
.L_13:
        /*0038*/ 	.byte	0x04, 0x17
        /*003a*/ 	.short	(.L_15 - .L_14)
.L_14:
        /*003c*/ 	.word	0x00000000
        /*0040*/ 	.short	0x0000
        /*0042*/ 	.short	0x0000
        /*0044*/ 	.byte	0x00, 0xf5, 0x21, 0x00


	//----- nvinfo : EIATTR_SPARSE_MMA_MASK
	.align		4
.L_15:
        /*0048*/ 	.byte	0x03, 0x50
        /*004a*/ 	.short	0x0000


	//----- nvinfo : EIATTR_MAXREG_COUNT
	.align		4
        /*004c*/ 	.byte	0x03, 0x1b
        /*004e*/ 	.short	0x00ff


	//----- nvinfo : EIATTR_NUM_BARRIERS
	.align		4
        /*0050*/ 	.byte	0x02, 0x4c
        /*0052*/ 	.byte	0x01
	.zero		1


	//----- nvinfo : EIATTR_MERCURY_ISA_VERSION
	.align		4
        /*0054*/ 	.byte	0x03, 0x5f
        /*0056*/ 	.short	0x0101


	//----- nvinfo : EIATTR_VRC_CTA_INIT_COUNT
	.align		4
        /*0058*/ 	.byte	0x02, 0x4a
	.zero		1
	.zero		1


	//----- nvinfo : EIATTR_EXIT_INSTR_OFFSETS
	.align		4
        /*005c*/ 	.byte	0x04, 0x1c
        /*005e*/ 	.short	(.L_17 - .L_16)


	//   ....[0]....
.L_16:
        /*0060*/ 	.word	0x000001d0


	//   ....[1]....
        /*0064*/ 	.word	0x00000240


	//   ....[2]....
        /*0068*/ 	.word	0x000002b0


	//----- nvinfo : EIATTR_CBANK_PARAM_SIZE
	.align		4
.L_17:
        /*006c*/ 	.byte	0x03, 0x19
        /*006e*/ 	.short	0x0018


	//----- nvinfo : EIATTR_PARAM_CBANK
	.align		4
        /*0070*/ 	.byte	0x04, 0x0a
        /*0072*/ 	.short	(.L_19 - .L_18)
	.align		4
.L_18:
        /*0074*/ 	.word	index@(.nv.constant0.fw)
        /*0078*/ 	.short	0x0380
        /*007a*/ 	.short	0x0018


	//----- nvinfo : EIATTR_SW_WAR
	.align		4
.L_19:
        /*007c*/ 	.byte	0x04, 0x36
        /*007e*/ 	.short	(.L_21 - .L_20)
.L_20:
        /*0080*/ 	.word	0x00000008
.L_21:


//--------------------- .nv.callgraph             --------------------------
	.section	.nv.callgraph,"",@"SHT_CUDA_CALLGRAPH"
	.align	4
	.sectionentsize	8
	.align		4
        /*0000*/ 	.word	0x00000000
	.align		4
        /*0004*/ 	.word	0xffffffff
	.align		4
        /*0008*/ 	.word	0x00000000
	.align		4
        /*000c*/ 	.word	0xfffffffe
	.align		4
        /*0010*/ 	.word	0x00000000
	.align		4
        /*0014*/ 	.word	0xfffffffd
	.align		4
        /*0018*/ 	.word	0x00000000
	.align		4
        /*001c*/ 	.word	0xfffffffc


//--------------------- .text.fw                  --------------------------
	.section	.text.fw,"ax",@progbits
	.align	128
        .global         fw
        .type           fw,@function
        .size           fw,(.L_x_1 - fw)
        .other          fw,@"STO_CUDA_ENTRY STV_DEFAULT"
fw:
.text.fw:
[----:B------:R-:W-:Y:S01]  /*0000*/  LDC R1, c[0x0][0x37c] ;  /* 0x0000df00ff017b82 */ /* 0x000fe20000000800 */
[----:B------:R-:W0:Y:S01]  /*0010*/  S2R R0, SR_CTAID.X ;  /* 0x0000000000007919 */ /* 0x000e220000002500 */
[----:B------:R-:W0:Y:S06]  /*0020*/  LDCU UR4, c[0x0][0x360] ;  /* 0x00006c00ff0477ac */ /* 0x000e2c0008000800 */
[----:B------:R-:W1:Y:S01]  /*0030*/  LDC.64 R4, c[0x0][0x380] ;  /* 0x0000e000ff047b82 */ /* 0x000e620000000a00 */
[----:B------:R-:W0:Y:S01]  /*0040*/  S2R R3, SR_TID.X ;  /* 0x0000000000037919 */ /* 0x000e220000002100 */
[----:B------:R-:W2:Y:S01]  /*0050*/  LDCU UR5, c[0x0][0x364] ;  /* 0x00006c80ff0577ac */ /* 0x000ea20008000800 */
[----:B------:R-:W2:Y:S01]  /*0060*/  S2R R9, SR_CTAID.Y ;  /* 0x0000000000097919 */ /* 0x000ea20000002600 */
[----:B------:R-:W3:Y:S04]  /*0070*/  LDCU UR6, c[0x0][0x394] ;  /* 0x00007280ff0677ac */ /* 0x000ee80008000800 */
[----:B------:R-:W4:Y:S01]  /*0080*/  LDC.64 R6, c[0x0][0x388] ;  /* 0x0000e200ff067b82 */ /* 0x000f220000000a00 */
[----:B------:R-:W2:Y:S01]  /*0090*/  S2R R2, SR_TID.Y ;  /* 0x0000000000027919 */ /* 0x000ea20000002200 */
[----:B0-----:R-:W-:-:S02]  /*00a0*/  IMAD R0, R0, UR4, R3 ;  /* 0x0000000400007c24 */ /* 0x001fc4000f8e0203 */
[----:B--2---:R-:W-:Y:S01]  /*00b0*/  IMAD R9, R9, UR5, R2 ;  /* 0x0000000509097c24 */ /* 0x004fe2000f8e0202 */
[----:B------:R-:W0:Y:S04]  /*00c0*/  LDCU.64 UR4, c[0x0][0x358] ;  /* 0x00006b00ff0477ac */ /* 0x000e280008000a00 */
[----:B------:R-:W-:Y:S02]  /*00d0*/  VIMNMX R2, PT, PT, R0, R9, !PT ;  /* 0x0000000900027248 */ /* 0x000fe40007fe0100 */
[----:B------:R-:W-:Y:S02]  /*00e0*/  ISETP.NE.AND P0, PT, R9, RZ, PT ;  /* 0x000000ff0900720c */ /* 0x000fe40003f05270 */
[----:B---3--:R-:W-:Y:S02]  /*00f0*/  ISETP.GE.AND P1, PT, R2, UR6, PT ;  /* 0x0000000602007c0c */ /* 0x008fe4000bf26270 */
[----:B------:R-:W-:-:S04]  /*0100*/  ISETP.EQ.OR P0, PT, R0, RZ, !P0 ;  /* 0x000000ff0000720c */ /* 0x000fc80004702670 */
[----:B------:R-:W-:-:S04]  /*0110*/  ISETP.GT.OR P0, PT, R0, UR6, P0 ;  /* 0x0000000600007c0c */ /* 0x000fc80008704670 */
[----:B------:R-:W-:-:S03]  /*0120*/  ISETP.GT.OR P0, PT, R9, UR6, P0 ;  /* 0x0000000609007c0c */ /* 0x000fc60008704670 */
[----:B------:R-:W2:Y:S02]  /*0130*/  @!P1 LDC R13, c[0x0][0x390] ;  /* 0x0000e400ff0d9b82 */ /* 0x000ea40000000800 */
[----:B--2---:R-:W-:Y:S02]  /*0140*/  @!P1 IMAD R11, R9, UR6, R13 ;  /* 0x00000006090b9c24 */ /* 0x004fe4000f8e020d */
[----:B------:R-:W-:Y:S02]  /*0150*/  @!P1 IMAD R13, R13, UR6, R0 ;  /* 0x000000060d0d9c24 */ /* 0x000fe4000f8e0200 */
[----:B-1----:R-:W-:-:S04]  /*0160*/  @!P1 IMAD.WIDE R2, R11, 0x4, R4 ;  /* 0x000000040b029825 */ /* 0x002fc800078e0204 */
[----:B------:R-:W-:Y:S01]  /*0170*/  @!P1 IMAD.WIDE R4, R13, 0x4, R4 ;  /* 0x000000040d049825 */ /* 0x000fe200078e0204 */
[----:B0-----:R0:W5:Y:S03]  /*0180*/  @!P1 LDG.E R8, desc[UR4][R2.64] ;  /* 0x0000000402089981 */ /* 0x001166000c1e1900 */
[----:B----4-:R-:W-:Y:S02]  /*0190*/  @!P1 IMAD.WIDE R6, R11, 0x4, R6 ;  /* 0x000000040b069825 */ /* 0x010fe400078e0206 */
[----:B------:R0:W5:Y:S04]  /*01a0*/  @!P1 LDG.E R5, desc[UR4][R4.64] ;  /* 0x0000000404059981 */ /* 0x000168000c1e1900 */
[----:B------:R0:W5:Y:S01]  /*01b0*/  @!P1 LDG.E R6, desc[UR4][R6.64] ;  /* 0x0000000406069981 */ /* 0x000162000c1e1900 */
[----:B------:R-:W-:Y:S06]  /*01c0*/  BAR.SYNC.DEFER_BLOCKING 0x0 ;  /* 0x0000000000007b1d */ /* 0x000fec0000010000 */
[----:B------:R-:W-:Y:S05]  /*01d0*/  @P0 EXIT ;  /* 0x000000000000094d */ /* 0x000fea0003800000 */
[----:B0-----:R-:W0:Y:S01]  /*01e0*/  LDC.64 R2, c[0x0][0x380] ;  /* 0x0000e000ff027b82 */ /* 0x001e220000000a00 */
[----:B------:R-:W-:-:S04]  /*01f0*/  IMAD R9, R9, UR6, R0 ;  /* 0x0000000609097c24 */ /* 0x000fc8000f8e0200 */
[----:B0-----:R-:W-:-:S05]  /*0200*/  IMAD.WIDE R2, R9, 0x4, R2 ;  /* 0x0000000409027825 */ /* 0x001fca00078e0202 */
[----:B------:R-:W2:Y:S01]  /*0210*/  LDG.E R0, desc[UR4][R2.64] ;  /* 0x0000000402007981 */ /* 0x000ea2000c1e1900 */
[----:B-----5:R-:W-:-:S05]  /*0220*/  @!P1 FADD R7, R8, R5 ;  /* 0x0000000508079221 */ /* 0x020fca0000000000 */
[----:B--2---:R-:W-:-:S13]  /*0230*/  FSETP.GEU.AND P0, PT, R7, R0, PT ;  /* 0x000000000700720b */ /* 0x004fda0003f0e000 */
[----:B------:R-:W-:Y:S05]  /*0240*/  @P0 EXIT ;  /* 0x000000000000094d */ /* 0x000fea0003800000 */
[----:B------:R-:W0:Y:S01]  /*0250*/  LDC.64 R4, c[0x0][0x388] ;  /* 0x0000e200ff047b82 */ /* 0x000e220000000a00 */
[----:B------:R-:W-:Y:S01]  /*0260*/  @!P1 I2FP.F32.S32 R0, R6 ;  /* 0x0000000600009245 */ /* 0x000fe20000201400 */
[----:B------:R-:W-:Y:S03]  /*0270*/  STG.E desc[UR4][R2.64], R7 ;  /* 0x0000000702007986 */ /* 0x000fe6000c101904 */
[----:B------:R-:W1:Y:S01]  /*0280*/  F2I.TRUNC.NTZ R11, R0 ;  /* 0x00000000000b7305 */ /* 0x000e62000020f100 */
[----:B0-----:R-:W-:-:S05]  /*0290*/  IMAD.WIDE R4, R9, 0x4, R4 ;  /* 0x0000000409047825 */ /* 0x001fca00078e0204 */
[----:B-1----:R-:W-:Y:S01]  /*02a0*/  STG.E desc[UR4][R4.64], R11 ;  /* 0x0000000b04007986 */ /* 0x002fe2000c101904 */
[----:B------:R-:W-:Y:S05]  /*02b0*/  EXIT ;  /* 0x000000000000794d */ /* 0x000fea0003800000 */
.L_x_0:
[----:B------:R-:W-:-:S00]  /*02c0*/  BRA `(.L_x_0) ;  /* 0xfffffffc00fc7947 */ /* 0x000fc0000383ffff */
[----:B------:R-:W-:-:S00]  /*02d0*/  NOP ;  /* 0x0000000000007918 */ /* 0x000fc00000000000 */
        /* <DEDUP_REMOVED lines=10> */
.L_x_1:


//--------------------- .nv.shared.reserved.0     --------------------------
	.section	.nv.shared.reserved.0,"aw",@nobits
	.weak		__nv_reservedSMEM_offset_0_alias
	.size		__nv_reservedSMEM_offset_0_alias, 0, 64
	.other		__nv_reservedSMEM_offset_0_alias,@"STO_CUDA_RESERVED_SHARED STV_DEFAULT"
__nv_reservedSMEM_offset_0_alias:
	.zero		0
	.zero		64


//--------------------- .nv.constant0.fw          --------------------------
	.section	.nv.constant0.fw,"a",@progbits
	.sectionflags	@""
	.align	4
.nv.constant0.fw:
	.zero		920


//--------------------- SYMBOLS --------------------------

	.type		.nv.reservedSmem.offset0,@object
	.size		.nv.reservedSmem.offset0,0x4
